//
// Generated by NVIDIA NVVM Compiler
//
// Compiler Build ID: CL-36424714
// Cuda compilation tools, release 13.0, V13.0.88
// Based on NVVM 20.0.0
//

.version 9.0
.target sm_100
.address_size 64

	// .globl	_Z7primMSTPiS_PbS_

.visible .entry _Z7primMSTPiS_PbS_(
	.param .u64 .ptr .align 1 _Z7primMSTPiS_PbS__param_0,
	.param .u64 .ptr .align 1 _Z7primMSTPiS_PbS__param_1,
	.param .u64 .ptr .align 1 _Z7primMSTPiS_PbS__param_2,
	.param .u64 .ptr .align 1 _Z7primMSTPiS_PbS__param_3
)
{
	.reg .pred 	%p<15>;
	.reg .b16 	%rs<5>;
	.reg .b32 	%r<21>;
	.reg .b64 	%rd<29>;

	ld.param.u64 	%rd18, [_Z7primMSTPiS_PbS__param_0];
	ld.param.u64 	%rd15, [_Z7primMSTPiS_PbS__param_1];
	ld.param.u64 	%rd16, [_Z7primMSTPiS_PbS__param_2];
	ld.param.u64 	%rd17, [_Z7primMSTPiS_PbS__param_3];
	cvta.to.global.u64 	%rd1, %rd18;
	mov.u32 	%r11, %tid.x;
	mov.u32 	%r12, %ctaid.x;
	mov.u32 	%r13, %ntid.x;
	mad.lo.s32 	%r1, %r12, %r13, %r11;
	mul.lo.s32 	%r19, %r1, 100;
	setp.gt.s32 	%p1, %r1, 99;
	@%p1 bra 	$L__BB0_19;
	cvta.to.global.u64 	%rd19, %rd16;
	add.s64 	%rd28, %rd19, 1;
	mul.wide.s32 	%rd20, %r19, 4;
	add.s64 	%rd21, %rd20, %rd1;
	add.s64 	%rd27, %rd21, 8;
	cvta.to.global.u64 	%rd22, %rd17;
	add.s64 	%rd26, %rd22, 8;
	cvta.to.global.u64 	%rd23, %rd15;
	add.s64 	%rd25, %rd23, 8;
	mov.b32 	%r20, 0;
$L__BB0_2:
	mul.wide.s32 	%rd24, %r19, 4;
	add.s64 	%rd10, %rd1, %rd24;
	ld.global.u8 	%rs1, [%rd28+-1];
	setp.ne.s16 	%p2, %rs1, 0;
	@%p2 bra 	$L__BB0_6;
	ld.global.u32 	%r5, [%rd10];
	setp.eq.s32 	%p3, %r5, 0;
	@%p3 bra 	$L__BB0_6;
	ld.global.u32 	%r15, [%rd26+-8];
	setp.ge.s32 	%p4, %r5, %r15;
	@%p4 bra 	$L__BB0_6;
	st.global.u32 	[%rd26+-8], %r5;
	st.global.u32 	[%rd25+-8], %r1;
$L__BB0_6:
	ld.global.u8 	%rs2, [%rd28];
	setp.ne.s16 	%p5, %rs2, 0;
	@%p5 bra 	$L__BB0_10;
	ld.global.u32 	%r6, [%rd27+-4];
	setp.eq.s32 	%p6, %r6, 0;
	@%p6 bra 	$L__BB0_10;
	ld.global.u32 	%r16, [%rd26+-4];
	setp.ge.s32 	%p7, %r6, %r16;
	@%p7 bra 	$L__BB0_10;
	st.global.u32 	[%rd26+-4], %r6;
	st.global.u32 	[%rd25+-4], %r1;
$L__BB0_10:
	ld.global.u8 	%rs3, [%rd28+1];
	setp.ne.s16 	%p8, %rs3, 0;
	@%p8 bra 	$L__BB0_14;
	ld.global.u32 	%r7, [%rd27];
	setp.eq.s32 	%p9, %r7, 0;
	@%p9 bra 	$L__BB0_14;
	ld.global.u32 	%r17, [%rd26];
	setp.ge.s32 	%p10, %r7, %r17;
	@%p10 bra 	$L__BB0_14;
	st.global.u32 	[%rd26], %r7;
	st.global.u32 	[%rd25], %r1;
$L__BB0_14:
	ld.global.u8 	%rs4, [%rd28+2];
	setp.ne.s16 	%p11, %rs4, 0;
	@%p11 bra 	$L__BB0_18;
	ld.global.u32 	%r8, [%rd27+4];
	setp.eq.s32 	%p12, %r8, 0;
	@%p12 bra 	$L__BB0_18;
	ld.global.u32 	%r18, [%rd26+4];
	setp.ge.s32 	%p13, %r8, %r18;
	@%p13 bra 	$L__BB0_18;
	st.global.u32 	[%rd26+4], %r8;
	st.global.u32 	[%rd25+4], %r1;
$L__BB0_18:
	add.s32 	%r20, %r20, 4;
	add.s32 	%r19, %r19, 4;
	add.s64 	%rd28, %rd28, 4;
	add.s64 	%rd27, %rd27, 16;
	add.s64 	%rd26, %rd26, 16;
	add.s64 	%rd25, %rd25, 16;
	setp.ne.s32 	%p14, %r20, 100;
	@%p14 bra 	$L__BB0_2;
$L__BB0_19:
	ret;

}


// ===== COMPILED SASS (sm_100) =====

	.target	sm_100

	.elftype	@"ET_EXEC"


//--------------------- .note.nv.tkinfo           --------------------------
	.section	.note.nv.tkinfo,"",@"SHT_NOTE"
	.sectionflags	@"SHF_NOTE_NV_TKINFO"
	.tkinfo
        /*0018*/ 	.word	0x00000002
        /*0030*/ 	.string	""
        /*0030*/ 	.string	"ptxas"
        /*0030*/ 	.string	"Cuda compilation tools, release 13.0, V13.0.88"
        /*0030*/ 	.string	"Build cuda_13.0.r13.0/compiler.36424714_0"
        /*0030*/ 	.string	"-arch sm_100 -m 64 "



//--------------------- .note.nv.cuinfo           --------------------------
	.section	.note.nv.cuinfo,"",@"SHT_NOTE"
	.sectionflags	@"SHF_NOTE_NV_CUINFO"
        /*0018*/ 	.short	0x0002
        /*001a*/ 	.short	0x0064
        /*001c*/ 	.short	0x0082
	.zero		2


//--------------------- .nv.info                  --------------------------
	.section	.nv.info,"",@"SHT_CUDA_INFO"
	.align	4


	//----- nvinfo : EIATTR_REGCOUNT
	.align		4
        /*0000*/ 	.byte	0x04, 0x2f
        /*0002*/ 	.short	(.L_1 - .L_0)
	.align		4
.L_0:
        /*0004*/ 	.word	index@(_Z7primMSTPiS_PbS_)
        /*0008*/ 	.word	0x00000014


	//----- nvinfo : EIATTR_FRAME_SIZE
	.align		4
.L_1:
        /*000c*/ 	.byte	0x04, 0x11
        /*000e*/ 	.short	(.L_3 - .L_2)
	.align		4
.L_2:
        /*0010*/ 	.word	index@(_Z7primMSTPiS_PbS_)
        /*0014*/ 	.word	0x00000000


	//----- nvinfo : EIATTR_MIN_STACK_SIZE
	.align		4
.L_3:
        /*0018*/ 	.byte	0x04, 0x12
        /*001a*/ 	.short	(.L_5 - .L_4)
	.align		4
.L_4:
        /*001c*/ 	.word	index@(_Z7primMSTPiS_PbS_)
        /*0020*/ 	.word	0x00000000
.L_5:


//--------------------- .nv.compat                --------------------------
	.section	.nv.compat,"",@"SHT_CUDA_COMPAT_INFO"
	.align	4
        /*0000*/ 	.byte	0x02, 0x09, 0x00, 0x00, 0x02, 0x02, 0x01, 0x00, 0x02, 0x05, 0x05, 0x00, 0x03, 0x07, 0x01, 0x01
        /*0010*/ 	.byte	0x02, 0x03, 0x00, 0x00, 0x02, 0x06, 0x01, 0x00, 0x04, 0x0b, 0x08, 0x00, 0x09, 0x00, 0x00, 0x00
        /*0020*/ 	.byte	0x00, 0x00, 0x00, 0x00


//--------------------- .nv.info._Z7primMSTPiS_PbS_ --------------------------
	.section	.nv.info._Z7primMSTPiS_PbS_,"",@"SHT_CUDA_INFO"
	.sectionflags	@""
	.align	4


	//----- nvinfo : EIATTR_CUDA_API_VERSION
	.align		4
        /*0000*/ 	.byte	0x04, 0x37
        /*0002*/ 	.short	(.L_7 - .L_6)
.L_6:
        /*0004*/ 	.word	0x00000082


	//----- nvinfo : EIATTR_KPARAM_INFO
	.align		4
.L_7:
        /*0008*/ 	.byte	0x04, 0x17
        /*000a*/ 	.short	(.L_9 - .L_8)
.L_8:
        /*000c*/ 	.word	0x00000000
        /*0010*/ 	.short	0x0003
        /*0012*/ 	.short	0x0018
        /*0014*/ 	.byte	0x00, 0xf5, 0x21, 0x00


	//----- nvinfo : EIATTR_KPARAM_INFO
	.align		4
.L_9:
        /*0018*/ 	.byte	0x04, 0x17
        /*001a*/ 	.short	(.L_11 - .L_10)
.L_10:
        /*001c*/ 	.word	0x00000000
        /*0020*/ 	.short	0x0002
        /*0022*/ 	.short	0x0010
        /*0024*/ 	.byte	0x00, 0xf5, 0x21, 0x00


	//----- nvinfo : EIATTR_KPARAM_INFO
	.align		4
.L_11:
        /*0028*/ 	.byte	0x04, 0x17
        /*002a*/ 	.short	(.L_13 - .L_12)
.L_12:
        /*002c*/ 	.word	0x00000000
        /*0030*/ 	.short	0x0001
        /*0032*/ 	.short	0x0008
        /*0034*/ 	.byte	0x00, 0xf5, 0x21, 0x00


	//----- nvinfo : EIATTR_KPARAM_INFO
	.align		4
.L_13:
        /*0038*/ 	.byte	0x04, 0x17
        /*003a*/ 	.short	(.L_15 - .L_14)
.L_14:
        /*003c*/ 	.word	0x00000000
        /*0040*/ 	.short	0x0000
        /*0042*/ 	.short	0x0000
        /*0044*/ 	.byte	0x00, 0xf5, 0x21, 0x00


	//----- nvinfo : EIATTR_SPARSE_MMA_MASK
	.align		4
.L_15:
        /*0048*/ 	.byte	0x03, 0x50
        /*004a*/ 	.short	0x0000


	//----- nvinfo : EIATTR_MAXREG_COUNT
	.align		4
        /*004c*/ 	.byte	0x03, 0x1b
        /*004e*/ 	.short	0x00ff


	//----- nvinfo : EIATTR_MERCURY_ISA_VERSION
	.align		4
        /*0050*/ 	.byte	0x03, 0x5f
        /*0052*/ 	.short	0x0101


	//----- nvinfo : EIATTR_VRC_CTA_INIT_COUNT
	.align		4
        /*0054*/ 	.byte	0x02, 0x4a
	.zero		1
	.zero		1


	//----- nvinfo : EIATTR_EXIT_INSTR_OFFSETS
	.align		4
        /*0058*/ 	.byte	0x04, 0x1c
        /*005a*/ 	.short	(.L_17 - .L_16)


	//   ....[0]....
.L_16:
        /*005c*/ 	.word	0x00000060


	//   ....[1]....
        /*0060*/ 	.word	0x000005c0


	//----- nvinfo : EIATTR_CRS_STACK_SIZE
	.align		4
.L_17:
        /*0064*/ 	.byte	0x04, 0x1e
        /*0066*/ 	.short	(.L_19 - .L_18)
.L_18:
        /*0068*/ 	.word	0x00000000


	//----- nvinfo : EIATTR_CBANK_PARAM_SIZE
	.align		4
.L_19:
        /*006c*/ 	.byte	0x03, 0x19
        /*006e*/ 	.short	0x0020


	//----- nvinfo : EIATTR_PARAM_CBANK
	.align		4
        /*0070*/ 	.byte	0x04, 0x0a
        /*0072*/ 	.short	(.L_21 - .L_20)
	.align		4
.L_20:
        /*0074*/ 	.word	index@(.nv.constant0._Z7primMSTPiS_PbS_)
        /*0078*/ 	.short	0x0380
        /*007a*/ 	.short	0x0020


	//----- nvinfo : EIATTR_SW_WAR
	.align		4
.L_21:
        /*007c*/ 	.byte	0x04, 0x36
        /*007e*/ 	.short	(.L_23 - .L_22)
.L_22:
        /*0080*/ 	.word	0x00000008
.L_23:


//--------------------- .nv.callgraph             --------------------------
	.section	.nv.callgraph,"",@"SHT_CUDA_CALLGRAPH"
	.align	4
	.sectionentsize	8
	.align		4
        /*0000*/ 	.word	0x00000000
	.align		4
        /*0004*/ 	.word	0xffffffff
	.align		4
        /*0008*/ 	.word	0x00000000
	.align		4
        /*000c*/ 	.word	0xfffffffe
	.align		4
        /*0010*/ 	.word	0x00000000
	.align		4
        /*0014*/ 	.word	0xfffffffd
	.align		4
        /*0018*/ 	.word	0x00000000
	.align		4
        /*001c*/ 	.word	0xfffffffc


//--------------------- .text._Z7primMSTPiS_PbS_  --------------------------
	.section	.text._Z7primMSTPiS_PbS_,"ax",@progbits
	.align	128
        .global         _Z7primMSTPiS_PbS_
        .type           _Z7primMSTPiS_PbS_,@function
        .size           _Z7primMSTPiS_PbS_,(.L_x_10 - _Z7primMSTPiS_PbS_)
        .other          _Z7primMSTPiS_PbS_,@"STO_CUDA_ENTRY STV_DEFAULT"
_Z7primMSTPiS_PbS_:
.text._Z7primMSTPiS_PbS_:
[----:B------:R-:W-:Y:S01]  /*0000*/  LDC R1, c[0x0][0x37c] ;  /* 0x0000df00ff017b82 */ /* 0x000fe20000000800 */
[----:B------:R-:W0:Y:S07]  /*0010*/  S2R R13, SR_TID.X ;  /* 0x00000000000d7919 */ /* 0x000e2e0000002100 */
[----:B------:R-:W0:Y:S08]  /*0020*/  S2UR UR4, SR_CTAID.X ;  /* 0x00000000000479c3 */ /* 0x000e300000002500 */
[----:B------:R-:W0:Y:S02]  /*0030*/  LDC R0, c[0x0][0x360] ;  /* 0x0000d800ff007b82 */ /* 0x000e240000000800 */
[----:B0-----:R-:W-:-:S05]  /*0040*/  IMAD R13, R0, UR4, R13 ;  /* 0x00000004000d7c24 */ /* 0x001fca000f8e020d */
[----:B------:R-:W-:-:S13]  /*0050*/  ISETP.GT.AND P0, PT, R13, 0x63, PT ;  /* 0x000000630d00780c */ /* 0x000fda0003f04270 */
[----:B------:R-:W-:Y:S05]  /*0060*/  @P0 EXIT ;  /* 0x000000000000094d */ /* 0x000fea0003800000 */
[----:B------:R-:W0:Y:S01]  /*0070*/  LDC.64 R4, c[0x0][0x380] ;  /* 0x0000e000ff047b82 */ /* 0x000e220000000a00 */
[----:B------:R-:W1:Y:S01]  /*0080*/  LDCU.128 UR4, c[0x0][0x390] ;  /* 0x00007200ff0477ac */ /* 0x000e620008000c00 */
[----:B------:R-:W-:Y:S01]  /*0090*/  IMAD R11, R13, 0x64, RZ ;  /* 0x000000640d0b7824 */ /* 0x000fe200078e02ff */
[----:B------:R-:W2:Y:S05]  /*00a0*/  LDCU.64 UR10, c[0x0][0x388] ;  /* 0x00007100ff0a77ac */ /* 0x000eaa0008000a00 */
[----:B------:R-:W3:Y:S01]  /*00b0*/  LDC.64 R2, c[0x0][0x380] ;  /* 0x0000e000ff027b82 */ /* 0x000ee20000000a00 */
[----:B------:R-:W4:Y:S01]  /*00c0*/  LDCU.64 UR12, c[0x0][0x358] ;  /* 0x00006b00ff0c77ac */ /* 0x000f220008000a00 */
[----:B-1----:R-:W-:-:S02]  /*00d0*/  UIADD3 UR8, UP0, UPT, UR4, 0x1, URZ ;  /* 0x0000000104087890 */ /* 0x002fc4000ff1e0ff */
[----:B------:R-:W-:Y:S02]  /*00e0*/  UIADD3 UR6, UP1, UPT, UR6, 0x8, URZ ;  /* 0x0000000806067890 */ /* 0x000fe4000ff3e0ff */
[----:B--2---:R-:W-:Y:S01]  /*00f0*/  UIADD3 UR4, UP2, UPT, UR10, 0x8, URZ ;  /* 0x000000080a047890 */ /* 0x004fe2000ff5e0ff */
[----:B0-----:R-:W-:Y:S01]  /*0100*/  IMAD.WIDE R4, R11, 0x4, R4 ;  /* 0x000000040b047825 */ /* 0x001fe200078e0204 */
[----:B------:R-:W-:Y:S02]  /*0110*/  UIADD3.X UR9, UPT, UPT, URZ, UR5, URZ, UP0, !UPT ;  /* 0x00000005ff097290 */ /* 0x000fe400087fe4ff */
[----:B------:R-:W-:Y:S01]  /*0120*/  UIADD3.X UR7, UPT, UPT, URZ, UR7, URZ, UP1, !UPT ;  /* 0x00000007ff077290 */ /* 0x000fe20008ffe4ff */
[----:B------:R-:W-:Y:S01]  /*0130*/  IMAD.U32 R6, RZ, RZ, UR6 ;  /* 0x00000006ff067e24 */ /* 0x000fe2000f8e00ff */
[----:B------:R-:W-:Y:S01]  /*0140*/  IADD3 R10, P0, PT, R4, 0x8, RZ ;  /* 0x00000008040a7810 */ /* 0x000fe20007f1e0ff */
[----:B------:R-:W-:Y:S01]  /*0150*/  UIADD3.X UR5, UPT, UPT, URZ, UR11, URZ, UP2, !UPT ;  /* 0x0000000bff057290 */ /* 0x000fe200097fe4ff */
[----:B------:R-:W-:-:S02]  /*0160*/  IMAD.U32 R4, RZ, RZ, UR8 ;  /* 0x00000008ff047e24 */ /* 0x000fc4000f8e00ff */
[----:B------:R-:W-:Y:S02]  /*0170*/  IMAD.U32 R7, RZ, RZ, UR7 ;  /* 0x00000007ff077e24 */ /* 0x000fe4000f8e00ff */
[----:B------:R-:W-:Y:S02]  /*0180*/  IMAD.X R17, RZ, RZ, R5, P0 ;  /* 0x000000ffff117224 */ /* 0x000fe400000e0605 */
[----:B------:R-:W-:Y:S02]  /*0190*/  IMAD.U32 R5, RZ, RZ, UR9 ;  /* 0x00000009ff057e24 */ /* 0x000fe4000f8e00ff */
[----:B------:R-:W-:Y:S02]  /*01a0*/  IMAD.U32 R9, RZ, RZ, UR5 ;  /* 0x00000005ff097e24 */ /* 0x000fe4000f8e00ff */
[----:B------:R-:W-:Y:S01]  /*01b0*/  IMAD.U32 R8, RZ, RZ, UR4 ;  /* 0x00000004ff087e24 */ /* 0x000fe2000f8e00ff */
[----:B---34-:R-:W-:-:S06]  /*01c0*/  UMOV UR4, URZ ;  /* 0x000000ff00047c82 */ /* 0x018fcc0008000000 */
.L_x_8:
[----:B------:R-:W2:Y:S02]  /*01d0*/  LDG.E.U8 R0, desc[UR12][R4.64+-0x1] ;  /* 0xffffff0c04007981 */ /* 0x000ea4000c1e1100 */
[----:B--2---:R-:W-:-:S13]  /*01e0*/  ISETP.NE.AND P0, PT, R0, RZ, PT ;  /* 0x000000ff0000720c */ /* 0x004fda0003f05270 */
[----:B------:R-:W-:Y:S05]  /*01f0*/  @P0 BRA `(.L_x_0) ;  /* 0x0000000000280947 */ /* 0x000fea0003800000 */
[----:B------:R-:W-:-:S06]  /*0200*/  IMAD.WIDE R14, R11, 0x4, R2 ;  /* 0x000000040b0e7825 */ /* 0x000fcc00078e0202 */
[----:B------:R-:W2:Y:S01]  /*0210*/  LDG.E R15, desc[UR12][R14.64] ;  /* 0x0000000c0e0f7981 */ /* 0x000ea2000c1e1900 */
[----:B------:R-:W-:Y:S01]  /*0220*/  BSSY.RECONVERGENT B0, `(.L_x_0) ;  /* 0x0000007000007945 */ /* 0x000fe20003800200 */
[----:B--2---:R-:W-:-:S13]  /*0230*/  ISETP.NE.AND P0, PT, R15, RZ, PT ;  /* 0x000000ff0f00720c */ /* 0x004fda0003f05270 */
[----:B------:R-:W-:Y:S05]  /*0240*/  @!P0 BRA `(.L_x_1) ;  /* 0x0000000000108947 */ /* 0x000fea0003800000 */
[----:B------:R-:W2:Y:S02]  /*0250*/  LDG.E R0, desc[UR12][R6.64+-0x8] ;  /* 0xfffff80c06007981 */ /* 0x000ea4000c1e1900 */
[----:B--2---:R-:W-:-:S13]  /*0260*/  ISETP.GE.AND P0, PT, R15, R0, PT ;  /* 0x000000000f00720c */ /* 0x004fda0003f06270 */
[----:B------:R0:W-:Y:S04]  /*0270*/  @!P0 STG.E desc[UR12][R6.64+-0x8], R15 ;  /* 0xfffff80f06008986 */ /* 0x0001e8000c10190c */
[----:B------:R0:W-:Y:S02]  /*0280*/  @!P0 STG.E desc[UR12][R8.64+-0x8], R13 ;  /* 0xfffff80d08008986 */ /* 0x0001e4000c10190c */
.L_x_1:
[----:B------:R-:W-:Y:S05]  /*0290*/  BSYNC.RECONVERGENT B0 ;  /* 0x0000000000007941 */ /* 0x000fea0003800200 */
.L_x_0:
[----:B------:R-:W2:Y:S01]  /*02a0*/  LDG.E.U8 R0, desc[UR12][R4.64] ;  /* 0x0000000c04007981 */ /* 0x000ea2000c1e1100 */
[----:B------:R-:W-:Y:S02]  /*02b0*/  IMAD.MOV.U32 R14, RZ, RZ, R10 ;  /* 0x000000ffff0e7224 */ /* 0x000fe400078e000a */
[----:B0-----:R-:W-:Y:S01]  /*02c0*/  IMAD.MOV.U32 R15, RZ, RZ, R17 ;  /* 0x000000ffff0f7224 */ /* 0x001fe200078e0011 */
[----:B--2---:R-:W-:-:S13]  /*02d0*/  ISETP.NE.AND P0, PT, R0, RZ, PT ;  /* 0x000000ff0000720c */ /* 0x004fda0003f05270 */
[----:B------:R-:W-:Y:S05]  /*02e0*/  @P0 BRA `(.L_x_2) ;  /* 0x0000000000240947 */ /* 0x000fea0003800000 */
        /* <DEDUP_REMOVED lines=8> */
.L_x_3:
[----:B------:R-:W-:Y:S05]  /*0370*/  BSYNC.RECONVERGENT B0 ;  /* 0x0000000000007941 */ /* 0x000fea0003800200 */
.L_x_2:
[----:B------:R-:W2:Y:S02]  /*0380*/  LDG.E.U8 R0, desc[UR12][R4.64+0x1] ;  /* 0x0000010c04007981 */ /* 0x000ea4000c1e1100 */
[----:B--2---:R-:W-:-:S13]  /*0390*/  ISETP.NE.AND P0, PT, R0, RZ, PT ;  /* 0x000000ff0000720c */ /* 0x004fda0003f05270 */
[----:B------:R-:W-:Y:S05]  /*03a0*/  @P0 BRA `(.L_x_4) ;  /* 0x0000000000240947 */ /* 0x000fea0003800000 */
[----:B0-----:R-:W2:Y:S01]  /*03b0*/  LDG.E R17, desc[UR12][R14.64] ;  /* 0x0000000c0e117981 */ /* 0x001ea2000c1e1900 */
[----:B------:R-:W-:Y:S01]  /*03c0*/  BSSY.RECONVERGENT B0, `(.L_x_4) ;  /* 0x0000007000007945 */ /* 0x000fe20003800200 */
[----:B--2---:R-:W-:-:S13]  /*03d0*/  ISETP.NE.AND P0, PT, R17, RZ, PT ;  /* 0x000000ff1100720c */ /* 0x004fda0003f05270 */
[----:B------:R-:W-:Y:S05]  /*03e0*/  @!P0 BRA `(.L_x_5) ;  /* 0x0000000000108947 */ /* 0x000fea0003800000 */
[----:B------:R-:W2:Y:S02]  /*03f0*/  LDG.E R0, desc[UR12][R6.64] ;  /* 0x0000000c06007981 */ /* 0x000ea4000c1e1900 */
[----:B--2---:R-:W-:-:S13]  /*0400*/  ISETP.GE.AND P0, PT, R17, R0, PT ;  /* 0x000000001100720c */ /* 0x004fda0003f06270 */
[----:B------:R0:W-:Y:S04]  /*0410*/  @!P0 STG.E desc[UR12][R6.64], R17 ;  /* 0x0000001106008986 */ /* 0x0001e8000c10190c */
[----:B------:R0:W-:Y:S02]  /*0420*/  @!P0 STG.E desc[UR12][R8.64], R13 ;  /* 0x0000000d08008986 */ /* 0x0001e4000c10190c */
.L_x_5:
[----:B------:R-:W-:Y:S05]  /*0430*/  BSYNC.RECONVERGENT B0 ;  /* 0x0000000000007941 */ /* 0x000fea0003800200 */
.L_x_4:
        /* <DEDUP_REMOVED lines=11> */
.L_x_7:
[----:B------:R-:W-:Y:S05]  /*04f0*/  BSYNC.RECONVERGENT B0 ;  /* 0x0000000000007941 */ /* 0x000fea0003800200 */
.L_x_6:
[----:B------:R-:W-:Y:S01]  /*0500*/  UIADD3 UR4, UPT, UPT, UR4, 0x4, URZ ;  /* 0x0000000404047890 */ /* 0x000fe2000fffe0ff */
[----:B------:R-:W-:Y:S01]  /*0510*/  IADD3 R4, P0, PT, R4, 0x4, RZ ;  /* 0x0000000404047810 */ /* 0x000fe20007f1e0ff */
[----:B------:R-:W-:Y:S01]  /*0520*/  VIADD R11, R11, 0x4 ;  /* 0x000000040b0b7836 */ /* 0x000fe20000000000 */
[----:B------:R-:W-:Y:S01]  /*0530*/  IADD3 R10, P1, PT, R14, 0x10, RZ ;  /* 0x000000100e0a7810 */ /* 0x000fe20007f3e0ff */
[----:B------:R-:W-:Y:S01]  /*0540*/  UISETP.NE.AND UP0, UPT, UR4, 0x64, UPT ;  /* 0x000000640400788c */ /* 0x000fe2000bf05270 */
[----:B0-----:R-:W-:Y:S01]  /*0550*/  IADD3 R6, P2, PT, R6, 0x10, RZ ;  /* 0x0000001006067810 */ /* 0x001fe20007f5e0ff */
[----:B------:R-:W-:Y:S01]  /*0560*/  IMAD.X R5, RZ, RZ, R5, P0 ;  /* 0x000000ffff057224 */ /* 0x000fe200000e0605 */
[----:B------:R-:W-:Y:S01]  /*0570*/  IADD3 R8, P3, PT, R8, 0x10, RZ ;  /* 0x0000001008087810 */ /* 0x000fe20007f7e0ff */
[----:B------:R-:W-:Y:S02]  /*0580*/  IMAD.X R17, RZ, RZ, R15, P1 ;  /* 0x000000ffff117224 */ /* 0x000fe400008e060f */
[----:B------:R-:W-:-:S02]  /*0590*/  IMAD.X R7, RZ, RZ, R7, P2 ;  /* 0x000000ffff077224 */ /* 0x000fc400010e0607 */
[----:B------:R-:W-:Y:S01]  /*05a0*/  IMAD.X R9, RZ, RZ, R9, P3 ;  /* 0x000000ffff097224 */ /* 0x000fe200018e0609 */
[----:B------:R-:W-:Y:S07]  /*05b0*/  BRA.U UP0, `(.L_x_8) ;  /* 0xfffffffd00047547 */ /* 0x000fee000b83ffff */
[----:B------:R-:W-:Y:S05]  /*05c0*/  EXIT ;  /* 0x000000000000794d */ /* 0x000fea0003800000 */
.L_x_9:
[----:B------:R-:W-:-:S00]  /*05d0*/  BRA `(.L_x_9) ;  /* 0xfffffffc00fc7947 */ /* 0x000fc0000383ffff */
[----:B------:R-:W-:-:S00]  /*05e0*/  NOP ;  /* 0x0000000000007918 */ /* 0x000fc00000000000 */
        /* <DEDUP_REMOVED lines=9> */
.L_x_10:


//--------------------- .nv.shared.reserved.0     --------------------------
	.section	.nv.shared.reserved.0,"aw",@nobits
	.weak		__nv_reservedSMEM_offset_0_alias
	.size		__nv_reservedSMEM_offset_0_alias, 0, 64
	.other		__nv_reservedSMEM_offset_0_alias,@"STO_CUDA_RESERVED_SHARED STV_DEFAULT"
__nv_reservedSMEM_offset_0_alias:
	.zero		0
	.zero		64


//--------------------- .nv.constant0._Z7primMSTPiS_PbS_ --------------------------
	.section	.nv.constant0._Z7primMSTPiS_PbS_,"a",@progbits
	.sectionflags	@""
	.align	4
.nv.constant0._Z7primMSTPiS_PbS_:
	.zero		928


//--------------------- SYMBOLS --------------------------

	.type		.nv.reservedSmem.offset0,@object
	.size		.nv.reservedSmem.offset0,0x4
